//
// Generated by NVIDIA NVVM Compiler
//
// Compiler Build ID: CL-36424714
// Cuda compilation tools, release 13.0, V13.0.88
// Based on NVVM 20.0.0
//

.version 9.0
.target sm_100
.address_size 64

	// .globl	_Z4atbtPKdS0_Pdiii
// _ZZ4atbtPKdS0_PdiiiE2As has been demoted
// _ZZ4atbtPKdS0_PdiiiE2Bs has been demoted

.visible .entry _Z4atbtPKdS0_Pdiii(
	.param .u64 .ptr .align 1 _Z4atbtPKdS0_Pdiii_param_0,
	.param .u64 .ptr .align 1 _Z4atbtPKdS0_Pdiii_param_1,
	.param .u64 .ptr .align 1 _Z4atbtPKdS0_Pdiii_param_2,
	.param .u32 _Z4atbtPKdS0_Pdiii_param_3,
	.param .u32 _Z4atbtPKdS0_Pdiii_param_4,
	.param .u32 _Z4atbtPKdS0_Pdiii_param_5
)
{
	.reg .pred 	%p<26>;
	.reg .b32 	%r<71>;
	.reg .b64 	%rd<33>;
	.reg .b64 	%fd<97>;
	// demoted variable
	.shared .align 8 .b8 _ZZ4atbtPKdS0_PdiiiE2As[16384];
	// demoted variable
	.shared .align 8 .b8 _ZZ4atbtPKdS0_PdiiiE2Bs[16384];
	ld.param.u64 	%rd4, [_Z4atbtPKdS0_Pdiii_param_0];
	ld.param.u64 	%rd5, [_Z4atbtPKdS0_Pdiii_param_1];
	ld.param.u64 	%rd6, [_Z4atbtPKdS0_Pdiii_param_2];
	ld.param.u32 	%r33, [_Z4atbtPKdS0_Pdiii_param_3];
	ld.param.u32 	%r34, [_Z4atbtPKdS0_Pdiii_param_4];
	ld.param.u32 	%r35, [_Z4atbtPKdS0_Pdiii_param_5];
	cvta.to.global.u64 	%rd1, %rd5;
	cvta.to.global.u64 	%rd2, %rd4;
	cvta.to.global.u64 	%rd3, %rd6;
	mov.u32 	%r36, %ctaid.x;
	shl.b32 	%r37, %r36, 1;
	mov.u32 	%r38, %ctaid.y;
	mov.u32 	%r1, %tid.x;
	mov.u32 	%r2, %tid.y;
	shl.b32 	%r3, %r2, 1;
	mov.u32 	%r39, %ntid.y;
	mul.lo.s32 	%r40, %r38, %r39;
	shl.b32 	%r41, %r40, 1;
	mad.lo.s32 	%r4, %r37, %r39, %r1;
	add.s32 	%r5, %r41, %r3;
	mul.lo.s32 	%r6, %r35, %r5;
	mov.u32 	%r42, %ntid.x;
	mad.lo.s32 	%r43, %r37, %r42, %r1;
	mad.lo.s32 	%r7, %r43, %r34, %r5;
	mul.lo.s32 	%r8, %r35, %r33;
	mul.lo.s32 	%r9, %r35, %r34;
	mul.lo.s32 	%r10, %r34, %r33;
	add.s32 	%r11, %r6, %r35;
	setp.lt.s32 	%p1, %r35, 1;
	mov.f64 	%fd92, 0d0000000000000000;
	mov.f64 	%fd91, %fd92;
	mov.f64 	%fd90, %fd92;
	mov.f64 	%fd89, %fd92;
	@%p1 bra 	$L__BB0_15;
	shl.b32 	%r45, %r2, 9;
	mov.u32 	%r46, _ZZ4atbtPKdS0_PdiiiE2As;
	add.s32 	%r47, %r46, %r45;
	shl.b32 	%r48, %r1, 3;
	add.s32 	%r12, %r47, %r48;
	shl.b32 	%r49, %r3, 8;
	mov.u32 	%r50, _ZZ4atbtPKdS0_PdiiiE2Bs;
	add.s32 	%r51, %r50, %r49;
	add.s32 	%r13, %r51, %r48;
	add.s32 	%r66, %r6, %r1;
	mad.lo.s32 	%r67, %r33, %r2, %r4;
	mov.f64 	%fd89, 0d0000000000000000;
	mov.b32 	%r70, 0;
	mov.f64 	%fd90, %fd89;
	mov.f64 	%fd91, %fd89;
	mov.f64 	%fd92, %fd89;
$L__BB0_2:
	add.s32 	%r52, %r4, 32;
	setp.ge.s32 	%p2, %r52, %r33;
	setp.ge.s32 	%p3, %r67, %r8;
	or.pred  	%p4, %p2, %p3;
	@%p4 bra 	$L__BB0_4;
	mul.wide.s32 	%rd11, %r67, 8;
	add.s64 	%rd12, %rd2, %rd11;
	ld.global.f64 	%fd20, [%rd12+256];
	st.shared.f64 	[%r12+256], %fd20;
	ld.global.f64 	%fd21, [%rd12];
	st.shared.f64 	[%r12], %fd21;
	bra.uni 	$L__BB0_7;
$L__BB0_4:
	setp.ge.s32 	%p6, %r4, %r33;
	or.pred  	%p7, %p6, %p3;
	@%p7 bra 	$L__BB0_6;
	mul.wide.s32 	%rd8, %r67, 8;
	add.s64 	%rd9, %rd2, %rd8;
	ld.global.f64 	%fd19, [%rd9];
	st.shared.f64 	[%r12], %fd19;
	mov.b64 	%rd10, 0;
	st.shared.u64 	[%r12+256], %rd10;
	bra.uni 	$L__BB0_7;
$L__BB0_6:
	mov.b64 	%rd7, 0;
	st.shared.u64 	[%r12], %rd7;
	st.shared.u64 	[%r12+256], %rd7;
$L__BB0_7:
	setp.ge.s32 	%p8, %r66, %r11;
	add.s32 	%r19, %r66, %r35;
	setp.ge.s32 	%p9, %r19, %r9;
	or.pred  	%p10, %p8, %p9;
	@%p10 bra 	$L__BB0_9;
	mul.wide.s32 	%rd17, %r19, 8;
	add.s64 	%rd18, %rd1, %rd17;
	ld.global.f64 	%fd23, [%rd18];
	st.shared.f64 	[%r13+256], %fd23;
	mul.wide.s32 	%rd19, %r66, 8;
	add.s64 	%rd20, %rd1, %rd19;
	ld.global.f64 	%fd24, [%rd20];
	st.shared.f64 	[%r13], %fd24;
	bra.uni 	$L__BB0_12;
$L__BB0_9:
	min.s32 	%r53, %r11, %r9;
	setp.le.s32 	%p11, %r53, %r66;
	@%p11 bra 	$L__BB0_11;
	mov.b64 	%rd14, 0;
	st.shared.u64 	[%r13+256], %rd14;
	mul.wide.s32 	%rd15, %r66, 8;
	add.s64 	%rd16, %rd1, %rd15;
	ld.global.f64 	%fd22, [%rd16];
	st.shared.f64 	[%r13], %fd22;
	bra.uni 	$L__BB0_12;
$L__BB0_11:
	mov.b64 	%rd13, 0;
	st.shared.u64 	[%r13+256], %rd13;
	st.shared.u64 	[%r13], %rd13;
$L__BB0_12:
	mov.u32 	%r54, %tid.x;
	shl.b32 	%r55, %r54, 3;
	mov.u32 	%r56, _ZZ4atbtPKdS0_PdiiiE2As;
	add.s32 	%r57, %r55, %r56;
	add.s32 	%r69, %r57, 2048;
	mov.u32 	%r58, %tid.y;
	shl.b32 	%r59, %r58, 9;
	mov.u32 	%r60, _ZZ4atbtPKdS0_PdiiiE2Bs;
	add.s32 	%r61, %r59, %r60;
	add.s32 	%r68, %r61, 256;
	bar.sync 	0;
	add.s32 	%r22, %r70, 32;
$L__BB0_13:
	ld.shared.f64 	%fd25, [%r69+-2048];
	ld.shared.f64 	%fd26, [%r68+-256];
	fma.rn.f64 	%fd27, %fd25, %fd26, %fd92;
	ld.shared.f64 	%fd28, [%r69+-1792];
	fma.rn.f64 	%fd29, %fd26, %fd28, %fd91;
	ld.shared.f64 	%fd30, [%r68];
	fma.rn.f64 	%fd31, %fd25, %fd30, %fd90;
	fma.rn.f64 	%fd32, %fd30, %fd28, %fd89;
	ld.shared.f64 	%fd33, [%r69+-1536];
	ld.shared.f64 	%fd34, [%r68+-248];
	fma.rn.f64 	%fd35, %fd33, %fd34, %fd27;
	ld.shared.f64 	%fd36, [%r69+-1280];
	fma.rn.f64 	%fd37, %fd34, %fd36, %fd29;
	ld.shared.f64 	%fd38, [%r68+8];
	fma.rn.f64 	%fd39, %fd33, %fd38, %fd31;
	fma.rn.f64 	%fd40, %fd38, %fd36, %fd32;
	ld.shared.f64 	%fd41, [%r69+-1024];
	ld.shared.f64 	%fd42, [%r68+-240];
	fma.rn.f64 	%fd43, %fd41, %fd42, %fd35;
	ld.shared.f64 	%fd44, [%r69+-768];
	fma.rn.f64 	%fd45, %fd42, %fd44, %fd37;
	ld.shared.f64 	%fd46, [%r68+16];
	fma.rn.f64 	%fd47, %fd41, %fd46, %fd39;
	fma.rn.f64 	%fd48, %fd46, %fd44, %fd40;
	ld.shared.f64 	%fd49, [%r69+-512];
	ld.shared.f64 	%fd50, [%r68+-232];
	fma.rn.f64 	%fd51, %fd49, %fd50, %fd43;
	ld.shared.f64 	%fd52, [%r69+-256];
	fma.rn.f64 	%fd53, %fd50, %fd52, %fd45;
	ld.shared.f64 	%fd54, [%r68+24];
	fma.rn.f64 	%fd55, %fd49, %fd54, %fd47;
	fma.rn.f64 	%fd56, %fd54, %fd52, %fd48;
	ld.shared.f64 	%fd57, [%r69];
	ld.shared.f64 	%fd58, [%r68+-224];
	fma.rn.f64 	%fd59, %fd57, %fd58, %fd51;
	ld.shared.f64 	%fd60, [%r69+256];
	fma.rn.f64 	%fd61, %fd58, %fd60, %fd53;
	ld.shared.f64 	%fd62, [%r68+32];
	fma.rn.f64 	%fd63, %fd57, %fd62, %fd55;
	fma.rn.f64 	%fd64, %fd62, %fd60, %fd56;
	ld.shared.f64 	%fd65, [%r69+512];
	ld.shared.f64 	%fd66, [%r68+-216];
	fma.rn.f64 	%fd67, %fd65, %fd66, %fd59;
	ld.shared.f64 	%fd68, [%r69+768];
	fma.rn.f64 	%fd69, %fd66, %fd68, %fd61;
	ld.shared.f64 	%fd70, [%r68+40];
	fma.rn.f64 	%fd71, %fd65, %fd70, %fd63;
	fma.rn.f64 	%fd72, %fd70, %fd68, %fd64;
	ld.shared.f64 	%fd73, [%r69+1024];
	ld.shared.f64 	%fd74, [%r68+-208];
	fma.rn.f64 	%fd75, %fd73, %fd74, %fd67;
	ld.shared.f64 	%fd76, [%r69+1280];
	fma.rn.f64 	%fd77, %fd74, %fd76, %fd69;
	ld.shared.f64 	%fd78, [%r68+48];
	fma.rn.f64 	%fd79, %fd73, %fd78, %fd71;
	fma.rn.f64 	%fd80, %fd78, %fd76, %fd72;
	ld.shared.f64 	%fd81, [%r69+1536];
	ld.shared.f64 	%fd82, [%r68+-200];
	fma.rn.f64 	%fd92, %fd81, %fd82, %fd75;
	ld.shared.f64 	%fd83, [%r69+1792];
	fma.rn.f64 	%fd91, %fd82, %fd83, %fd77;
	ld.shared.f64 	%fd84, [%r68+56];
	fma.rn.f64 	%fd90, %fd81, %fd84, %fd79;
	fma.rn.f64 	%fd89, %fd84, %fd83, %fd80;
	add.s32 	%r70, %r70, 8;
	add.s32 	%r69, %r69, 4096;
	add.s32 	%r68, %r68, 64;
	setp.lt.u32 	%p12, %r70, %r22;
	@%p12 bra 	$L__BB0_13;
	bar.sync 	0;
	shl.b32 	%r62, %r33, 5;
	add.s32 	%r67, %r67, %r62;
	add.s32 	%r66, %r66, 32;
	setp.lt.s32 	%p13, %r22, %r35;
	mov.u32 	%r70, %r22;
	@%p13 bra 	$L__BB0_2;
$L__BB0_15:
	add.s32 	%r31, %r5, 1;
	setp.ge.u32 	%p14, %r31, %r34;
	add.s32 	%r32, %r7, %r34;
	setp.ge.s32 	%p15, %r32, %r10;
	or.pred  	%p16, %p14, %p15;
	@%p16 bra 	$L__BB0_17;
	mul.wide.s32 	%rd29, %r7, 8;
	add.s64 	%rd30, %rd3, %rd29;
	st.global.f64 	[%rd30], %fd92;
	mad.lo.s32 	%r64, %r34, 31, %r32;
	mul.wide.s32 	%rd31, %r64, 8;
	add.s64 	%rd32, %rd3, %rd31;
	st.global.f64 	[%rd32], %fd91;
	st.global.f64 	[%rd30+8], %fd90;
	st.global.f64 	[%rd32+8], %fd89;
	bra.uni 	$L__BB0_23;
$L__BB0_17:
	setp.ge.u32 	%p17, %r31, %r34;
	setp.ge.s32 	%p18, %r7, %r10;
	or.pred  	%p19, %p17, %p18;
	@%p19 bra 	$L__BB0_19;
	mul.wide.s32 	%rd27, %r7, 8;
	add.s64 	%rd28, %rd3, %rd27;
	st.global.f64 	[%rd28], %fd92;
	st.global.f64 	[%rd28+8], %fd90;
	bra.uni 	$L__BB0_23;
$L__BB0_19:
	setp.ge.s32 	%p20, %r32, %r10;
	setp.ge.u32 	%p21, %r5, %r34;
	or.pred  	%p22, %p21, %p20;
	@%p22 bra 	$L__BB0_21;
	mul.wide.s32 	%rd23, %r7, 8;
	add.s64 	%rd24, %rd3, %rd23;
	st.global.f64 	[%rd24], %fd92;
	mad.lo.s32 	%r63, %r34, 31, %r32;
	mul.wide.s32 	%rd25, %r63, 8;
	add.s64 	%rd26, %rd3, %rd25;
	st.global.f64 	[%rd26], %fd91;
	bra.uni 	$L__BB0_23;
$L__BB0_21:
	setp.ge.u32 	%p23, %r5, %r34;
	setp.ge.s32 	%p24, %r7, %r10;
	or.pred  	%p25, %p23, %p24;
	@%p25 bra 	$L__BB0_23;
	mul.wide.s32 	%rd21, %r7, 8;
	add.s64 	%rd22, %rd3, %rd21;
	st.global.f64 	[%rd22], %fd92;
$L__BB0_23:
	ret;

}


// ===== COMPILED SASS (sm_100) =====

	.target	sm_100

	.elftype	@"ET_EXEC"


//--------------------- .note.nv.tkinfo           --------------------------
	.section	.note.nv.tkinfo,"",@"SHT_NOTE"
	.sectionflags	@"SHF_NOTE_NV_TKINFO"
	.tkinfo
        /*0018*/ 	.word	0x00000002
        /*0030*/ 	.string	""
        /*0030*/ 	.string	"ptxas"
        /*0030*/ 	.string	"Cuda compilation tools, release 13.0, V13.0.88"
        /*0030*/ 	.string	"Build cuda_13.0.r13.0/compiler.36424714_0"
        /*0030*/ 	.string	"-arch sm_100 -m 64 "



//--------------------- .note.nv.cuinfo           --------------------------
	.section	.note.nv.cuinfo,"",@"SHT_NOTE"
	.sectionflags	@"SHF_NOTE_NV_CUINFO"
        /*0018*/ 	.short	0x0002
        /*001a*/ 	.short	0x0064
        /*001c*/ 	.short	0x0082
	.zero		2


//--------------------- .nv.info                  --------------------------
	.section	.nv.info,"",@"SHT_CUDA_INFO"
	.align	4


	//----- nvinfo : EIATTR_REGCOUNT
	.align		4
        /*0000*/ 	.byte	0x04, 0x2f
        /*0002*/ 	.short	(.L_1 - .L_0)
	.align		4
.L_0:
        /*0004*/ 	.word	index@(_Z4atbtPKdS0_Pdiii)
        /*0008*/ 	.word	0x00000026


	//----- nvinfo : EIATTR_FRAME_SIZE
	.align		4
.L_1:
        /*000c*/ 	.byte	0x04, 0x11
        /*000e*/ 	.short	(.L_3 - .L_2)
	.align		4
.L_2:
        /*0010*/ 	.word	index@(_Z4atbtPKdS0_Pdiii)
        /*0014*/ 	.word	0x00000000


	//----- nvinfo : EIATTR_MIN_STACK_SIZE
	.align		4
.L_3:
        /*0018*/ 	.byte	0x04, 0x12
        /*001a*/ 	.short	(.L_5 - .L_4)
	.align		4
.L_4:
        /*001c*/ 	.word	index@(_Z4atbtPKdS0_Pdiii)
        /*0020*/ 	.word	0x00000000
.L_5:


//--------------------- .nv.compat                --------------------------
	.section	.nv.compat,"",@"SHT_CUDA_COMPAT_INFO"
	.align	4
        /*0000*/ 	.byte	0x02, 0x09, 0x00, 0x00, 0x02, 0x02, 0x01, 0x00, 0x02, 0x05, 0x05, 0x00, 0x03, 0x07, 0x01, 0x01
        /*0010*/ 	.byte	0x02, 0x03, 0x00, 0x00, 0x02, 0x06, 0x01, 0x00, 0x04, 0x0b, 0x08, 0x00, 0x01, 0x00, 0x00, 0x00
        /*0020*/ 	.byte	0x00, 0x00, 0x00, 0x00


//--------------------- .nv.info._Z4atbtPKdS0_Pdiii --------------------------
	.section	.nv.info._Z4atbtPKdS0_Pdiii,"",@"SHT_CUDA_INFO"
	.sectionflags	@""
	.align	4


	//----- nvinfo : EIATTR_CUDA_API_VERSION
	.align		4
        /*0000*/ 	.byte	0x04, 0x37
        /*0002*/ 	.short	(.L_7 - .L_6)
.L_6:
        /*0004*/ 	.word	0x00000082


	//----- nvinfo : EIATTR_KPARAM_INFO
	.align		4
.L_7:
        /*0008*/ 	.byte	0x04, 0x17
        /*000a*/ 	.short	(.L_9 - .L_8)
.L_8:
        /*000c*/ 	.word	0x00000000
        /*0010*/ 	.short	0x0005
        /*0012*/ 	.short	0x0020
        /*0014*/ 	.byte	0x00, 0xf0, 0x11, 0x00


	//----- nvinfo : EIATTR_KPARAM_INFO
	.align		4
.L_9:
        /*0018*/ 	.byte	0x04, 0x17
        /*001a*/ 	.short	(.L_11 - .L_10)
.L_10:
        /*001c*/ 	.word	0x00000000
        /*0020*/ 	.short	0x0004
        /*0022*/ 	.short	0x001c
        /*0024*/ 	.byte	0x00, 0xf0, 0x11, 0x00


	//----- nvinfo : EIATTR_KPARAM_INFO
	.align		4
.L_11:
        /*0028*/ 	.byte	0x04, 0x17
        /*002a*/ 	.short	(.L_13 - .L_12)
.L_12:
        /*002c*/ 	.word	0x00000000
        /*0030*/ 	.short	0x0003
        /*0032*/ 	.short	0x0018
        /*0034*/ 	.byte	0x00, 0xf0, 0x11, 0x00


	//----- nvinfo : EIATTR_KPARAM_INFO
	.align		4
.L_13:
        /*0038*/ 	.byte	0x04, 0x17
        /*003a*/ 	.short	(.L_15 - .L_14)
.L_14:
        /*003c*/ 	.word	0x00000000
        /*0040*/ 	.short	0x0002
        /*0042*/ 	.short	0x0010
        /*0044*/ 	.byte	0x00, 0xf5, 0x21, 0x00


	//----- nvinfo : EIATTR_KPARAM_INFO
	.align		4
.L_15:
        /*0048*/ 	.byte	0x04, 0x17
        /*004a*/ 	.short	(.L_17 - .L_16)
.L_16:
        /*004c*/ 	.word	0x00000000
        /*0050*/ 	.short	0x0001
        /*0052*/ 	.short	0x0008
        /*0054*/ 	.byte	0x00, 0xf5, 0x21, 0x00


	//----- nvinfo : EIATTR_KPARAM_INFO
	.align		4
.L_17:
        /*0058*/ 	.byte	0x04, 0x17
        /*005a*/ 	.short	(.L_19 - .L_18)
.L_18:
        /*005c*/ 	.word	0x00000000
        /*0060*/ 	.short	0x0000
        /*0062*/ 	.short	0x0000
        /*0064*/ 	.byte	0x00, 0xf5, 0x21, 0x00


	//----- nvinfo : EIATTR_SPARSE_MMA_MASK
	.align		4
.L_19:
        /*0068*/ 	.byte	0x03, 0x50
        /*006a*/ 	.short	0x0000


	//----- nvinfo : EIATTR_MAXREG_COUNT
	.align		4
        /*006c*/ 	.byte	0x03, 0x1b
        /*006e*/ 	.short	0x00ff


	//----- nvinfo : EIATTR_NUM_BARRIERS
	.align		4
        /*0070*/ 	.byte	0x02, 0x4c
        /*0072*/ 	.byte	0x01
	.zero		1


	//----- nvinfo : EIATTR_MERCURY_ISA_VERSION
	.align		4
        /*0074*/ 	.byte	0x03, 0x5f
        /*0076*/ 	.short	0x0101


	//----- nvinfo : EIATTR_VRC_CTA_INIT_COUNT
	.align		4
        /*0078*/ 	.byte	0x02, 0x4a
	.zero		1
	.zero		1


	//----- nvinfo : EIATTR_EXIT_INSTR_OFFSETS
	.align		4
        /*007c*/ 	.byte	0x04, 0x1c
        /*007e*/ 	.short	(.L_21 - .L_20)


	//   ....[0]....
.L_20:
        /*0080*/ 	.word	0x000025b0


	//   ....[1]....
        /*0084*/ 	.word	0x00002620


	//   ....[2]....
        /*0088*/ 	.word	0x000026a0


	//   ....[3]....
        /*008c*/ 	.word	0x000026c0


	//   ....[4]....
        /*0090*/ 	.word	0x00002700


	//----- nvinfo : EIATTR_CRS_STACK_SIZE
	.align		4
.L_21:
        /*0094*/ 	.byte	0x04, 0x1e
        /*0096*/ 	.short	(.L_23 - .L_22)
.L_22:
        /*0098*/ 	.word	0x00000000


	//----- nvinfo : EIATTR_CBANK_PARAM_SIZE
	.align		4
.L_23:
        /*009c*/ 	.byte	0x03, 0x19
        /*009e*/ 	.short	0x0024


	//----- nvinfo : EIATTR_PARAM_CBANK
	.align		4
        /*00a0*/ 	.byte	0x04, 0x0a
        /*00a2*/ 	.short	(.L_25 - .L_24)
	.align		4
.L_24:
        /*00a4*/ 	.word	index@(.nv.constant0._Z4atbtPKdS0_Pdiii)
        /*00a8*/ 	.short	0x0380
        /*00aa*/ 	.short	0x0024


	//----- nvinfo : EIATTR_SW_WAR
	.align		4
.L_25:
        /*00ac*/ 	.byte	0x04, 0x36
        /*00ae*/ 	.short	(.L_27 - .L_26)
.L_26:
        /*00b0*/ 	.word	0x00000008
.L_27:


//--------------------- .nv.callgraph             --------------------------
	.section	.nv.callgraph,"",@"SHT_CUDA_CALLGRAPH"
	.align	4
	.sectionentsize	8
	.align		4
        /*0000*/ 	.word	0x00000000
	.align		4
        /*0004*/ 	.word	0xffffffff
	.align		4
        /*0008*/ 	.word	0x00000000
	.align		4
        /*000c*/ 	.word	0xfffffffe
	.align		4
        /*0010*/ 	.word	0x00000000
	.align		4
        /*0014*/ 	.word	0xfffffffd
	.align		4
        /*0018*/ 	.word	0x00000000
	.align		4
        /*001c*/ 	.word	0xfffffffc


//--------------------- .text._Z4atbtPKdS0_Pdiii  --------------------------
	.section	.text._Z4atbtPKdS0_Pdiii,"ax",@progbits
	.align	128
        .global         _Z4atbtPKdS0_Pdiii
        .type           _Z4atbtPKdS0_Pdiii,@function
        .size           _Z4atbtPKdS0_Pdiii,(.L_x_17 - _Z4atbtPKdS0_Pdiii)
        .other          _Z4atbtPKdS0_Pdiii,@"STO_CUDA_ENTRY STV_DEFAULT"
_Z4atbtPKdS0_Pdiii:
.text._Z4atbtPKdS0_Pdiii:
[----:B------:R-:W-:Y:S01]  /*0000*/  LDC R1, c[0x0][0x37c] ;  /* 0x0000df00ff017b82 */ /* 0x000fe20000000800 */
[----:B------:R-:W0:Y:S07]  /*0010*/  S2R R0, SR_TID.Y ;  /* 0x0000000000007919 */ /* 0x000e2e0000002200 */
[----:B------:R-:W1:Y:S01]  /*0020*/  S2UR UR4, SR_CTAID.X ;  /* 0x00000000000479c3 */ /* 0x000e620000002500 */
[----:B------:R-:W2:Y:S01]  /*0030*/  LDCU UR7, c[0x0][0x3a0] ;  /* 0x00007400ff0777ac */ /* 0x000ea20008000800 */
[----:B------:R-:W-:Y:S01]  /*0040*/  CS2R R24, SRZ ;  /* 0x0000000000187805 */ /* 0x000fe2000001ff00 */
[----:B------:R-:W3:Y:S01]  /*0050*/  S2R R5, SR_TID.X ;  /* 0x0000000000057919 */ /* 0x000ee20000002100 */
[----:B------:R-:W-:Y:S01]  /*0060*/  CS2R R26, SRZ ;  /* 0x00000000001a7805 */ /* 0x000fe2000001ff00 */
[----:B------:R-:W4:Y:S01]  /*0070*/  LDCU.64 UR8, c[0x0][0x398] ;  /* 0x00007300ff0877ac */ /* 0x000f220008000a00 */
[----:B------:R-:W-:-:S02]  /*0080*/  CS2R R16, SRZ ;  /* 0x0000000000107805 */ /* 0x000fc4000001ff00 */
[----:B------:R-:W-:Y:S01]  /*0090*/  CS2R R18, SRZ ;  /* 0x0000000000127805 */ /* 0x000fe2000001ff00 */
[----:B------:R-:W0:Y:S01]  /*00a0*/  S2UR UR5, SR_CTAID.Y ;  /* 0x00000000000579c3 */ /* 0x000e220000002600 */
[----:B------:R-:W0:Y:S07]  /*00b0*/  LDCU.64 UR12, c[0x0][0x358] ;  /* 0x00006b00ff0c77ac */ /* 0x000e2e0008000a00 */
[----:B------:R-:W0:Y:S01]  /*00c0*/  LDC R21, c[0x0][0x364] ;  /* 0x0000d900ff157b82 */ /* 0x000e220000000800 */
[----:B--2---:R-:W-:-:S02]  /*00d0*/  UISETP.GE.AND UP0, UPT, UR7, 0x1, UPT ;  /* 0x000000010700788c */ /* 0x004fc4000bf06270 */
[----:B----4-:R-:W-:-:S05]  /*00e0*/  UIMAD UR10, UR9, UR8, URZ ;  /* 0x00000008090a72a4 */ /* 0x010fca000f8e02ff */
[----:B------:R-:W2:Y:S01]  /*00f0*/  LDC R2, c[0x0][0x360] ;  /* 0x0000d800ff027b82 */ /* 0x000ea20000000800 */
[----:B-1----:R-:W-:Y:S01]  /*0100*/  USHF.L.U32 UR4, UR4, 0x1, URZ ;  /* 0x0000000104047899 */ /* 0x002fe200080006ff */
[----:B0-----:R-:W-:-:S05]  /*0110*/  IMAD R20, R21, UR5, R0 ;  /* 0x0000000515147c24 */ /* 0x001fca000f8e0200 */
[--C-:B---3--:R-:W-:Y:S02]  /*0120*/  IMAD R21, R21, UR4, R5.reuse ;  /* 0x0000000415157c24 */ /* 0x108fe4000f8e0205 */
[----:B------:R-:W-:Y:S02]  /*0130*/  IMAD.SHL.U32 R20, R20, 0x2, RZ ;  /* 0x0000000214147824 */ /* 0x000fe400078e00ff */
[----:B--2---:R-:W-:-:S04]  /*0140*/  IMAD R3, R2, UR4, R5 ;  /* 0x0000000402037c24 */ /* 0x004fc8000f8e0205 */
[----:B------:R-:W-:Y:S01]  /*0150*/  IMAD R6, R3, UR9, R20 ;  /* 0x0000000903067c24 */ /* 0x000fe2000f8e0214 */
[----:B------:R-:W-:Y:S06]  /*0160*/  BRA.U !UP0, `(.L_x_0) ;  /* 0x0000002108d87547 */ /* 0x000fec000b800000 */
[----:B------:R-:W0:Y:S01]  /*0170*/  S2UR UR6, SR_CgaCtaId ;  /* 0x00000000000679c3 */ /* 0x000e220000008800 */
[----:B------:R-:W-:Y:S01]  /*0180*/  UMOV UR4, 0x400 ;  /* 0x0000040000047882 */ /* 0x000fe20000000000 */
[----:B------:R-:W-:Y:S01]  /*0190*/  IMAD.U32 R7, RZ, RZ, UR7 ;  /* 0x00000007ff077e24 */ /* 0x000fe2000f8e00ff */
[----:B------:R-:W-:Y:S01]  /*01a0*/  UIADD3 UR5, UPT, UPT, UR4, 0x4000, URZ ;  /* 0x0000400004057890 */ /* 0x000fe2000fffe0ff */
[C---:B------:R-:W-:Y:S01]  /*01b0*/  IMAD R4, R20.reuse, UR7, R5 ;  /* 0x0000000714047c24 */ /* 0x040fe2000f8e0205 */
[----:B------:R-:W-:Y:S02]  /*01c0*/  CS2R R18, SRZ ;  /* 0x0000000000127805 */ /* 0x000fe4000001ff00 */
[----:B------:R-:W-:Y:S02]  /*01d0*/  CS2R R16, SRZ ;  /* 0x0000000000107805 */ /* 0x000fe4000001ff00 */
[----:B------:R-:W-:Y:S02]  /*01e0*/  CS2R R26, SRZ ;  /* 0x00000000001a7805 */ /* 0x000fe4000001ff00 */
[----:B------:R-:W-:Y:S01]  /*01f0*/  CS2R R24, SRZ ;  /* 0x0000000000187805 */ /* 0x000fe2000001ff00 */
[----:B------:R-:W-:Y:S01]  /*0200*/  IMAD R7, R20, UR7, R7 ;  /* 0x0000000714077c24 */ /* 0x000fe2000f8e0207 */
[----:B------:R-:W-:-:S02]  /*0210*/  UIMAD UR11, UR8, UR7, URZ ;  /* 0x00000007080b72a4 */ /* 0x000fc4000f8e02ff */
[----:B0-----:R-:W-:Y:S02]  /*0220*/  ULEA UR4, UR6, UR4, 0x18 ;  /* 0x0000000406047291 */ /* 0x001fe4000f8ec0ff */
[----:B------:R-:W-:-:S04]  /*0230*/  ULEA UR5, UR6, UR5, 0x18 ;  /* 0x0000000506057291 */ /* 0x000fc8000f8ec0ff */
[C---:B------:R-:W-:Y:S01]  /*0240*/  LEA R2, R0.reuse, UR4, 0x9 ;  /* 0x0000000400027c11 */ /* 0x040fe2000f8e48ff */
[----:B------:R-:W-:Y:S01]  /*0250*/  UMOV UR4, URZ ;  /* 0x000000ff00047c82 */ /* 0x000fe20008000000 */
[C---:B------:R-:W-:Y:S01]  /*0260*/  LEA R3, R0.reuse, UR5, 0x9 ;  /* 0x0000000500037c11 */ /* 0x040fe2000f8e48ff */
[----:B------:R-:W-:Y:S01]  /*0270*/  IMAD R0, R0, UR8, R21 ;  /* 0x0000000800007c24 */ /* 0x000fe2000f8e0215 */
[----:B------:R-:W-:Y:S01]  /*0280*/  UIMAD UR5, UR9, UR7, URZ ;  /* 0x00000007090572a4 */ /* 0x000fe2000f8e02ff */
[C---:B------:R-:W-:Y:S01]  /*0290*/  IMAD R2, R5.reuse, 0x8, R2 ;  /* 0x0000000805027824 */ /* 0x040fe200078e0202 */
[----:B------:R-:W-:-:S10]  /*02a0*/  LEA R3, R5, R3, 0x3 ;  /* 0x0000000305037211 */ /* 0x000fd400078e18ff */
.L_x_14:
[----:B------:R-:W0:Y:S01]  /*02b0*/  LDCU UR14, c[0x0][0x398] ;  /* 0x00007300ff0e77ac */ /* 0x000e220008000800 */
[----:B------:R-:W-:Y:S01]  /*02c0*/  VIADD R5, R21, 0x20 ;  /* 0x0000002015057836 */ /* 0x000fe20000000000 */
[----:B------:R-:W-:Y:S01]  /*02d0*/  ISETP.GE.AND P0, PT, R0, UR11, PT ;  /* 0x0000000b00007c0c */ /* 0x000fe2000bf06270 */
[----:B------:R-:W-:Y:S03]  /*02e0*/  BSSY.RECONVERGENT B0, `(.L_x_1) ;  /* 0x0000014000007945 */ /* 0x000fe60003800200 */
[----:B0-----:R-:W-:-:S13]  /*02f0*/  ISETP.GE.OR P1, PT, R5, UR14, P0 ;  /* 0x0000000e05007c0c */ /* 0x001fda0008726670 */
[----:B-12---:R-:W-:Y:S05]  /*0300*/  @P1 BRA `(.L_x_2) ;  /* 0x00000000001c1947 */ /* 0x006fea0003800000 */
[----:B------:R-:W0:Y:S02]  /*0310*/  LDC.64 R8, c[0x0][0x380] ;  /* 0x0000e000ff087b82 */ /* 0x000e240000000a00 */
[----:B0-----:R-:W-:-:S05]  /*0320*/  IMAD.WIDE R8, R0, 0x8, R8 ;  /* 0x0000000800087825 */ /* 0x001fca00078e0208 */
[----:B------:R-:W2:Y:S04]  /*0330*/  LDG.E.64 R10, desc[UR12][R8.64+0x100] ;  /* 0x0001000c080a7981 */ /* 0x000ea8000c1e1b00 */
[----:B------:R-:W3:Y:S04]  /*0340*/  LDG.E.64 R12, desc[UR12][R8.64] ;  /* 0x0000000c080c7981 */ /* 0x000ee8000c1e1b00 */
[----:B--2---:R0:W-:Y:S04]  /*0350*/  STS.64 [R2+0x100], R10 ;  /* 0x0001000a02007388 */ /* 0x0041e80000000a00 */
[----:B---3--:R0:W-:Y:S01]  /*0360*/  STS.64 [R2], R12 ;  /* 0x0000000c02007388 */ /* 0x0081e20000000a00 */
[----:B------:R-:W-:Y:S05]  /*0370*/  BRA `(.L_x_3) ;  /* 0x0000000000287947 */ /* 0x000fea0003800000 */
.L_x_2:
[----:B------:R-:W-:-:S13]  /*0380*/  ISETP.GE.OR P0, PT, R21, UR14, P0 ;  /* 0x0000000e15007c0c */ /* 0x000fda0008706670 */
[----:B------:R-:W-:Y:S05]  /*0390*/  @P0 BRA `(.L_x_4) ;  /* 0x0000000000180947 */ /* 0x000fea0003800000 */
[----:B------:R-:W0:Y:S02]  /*03a0*/  LDC.64 R8, c[0x0][0x380] ;  /* 0x0000e000ff087b82 */ /* 0x000e240000000a00 */
[----:B0-----:R-:W-:-:S06]  /*03b0*/  IMAD.WIDE R8, R0, 0x8, R8 ;  /* 0x0000000800087825 */ /* 0x001fcc00078e0208 */
[----:B------:R-:W2:Y:S04]  /*03c0*/  LDG.E.64 R8, desc[UR12][R8.64] ;  /* 0x0000000c08087981 */ /* 0x000ea8000c1e1b00 */
[----:B------:R3:W-:Y:S04]  /*03d0*/  STS.64 [R2+0x100], RZ ;  /* 0x000100ff02007388 */ /* 0x0007e80000000a00 */
[----:B--2---:R3:W-:Y:S01]  /*03e0*/  STS.64 [R2], R8 ;  /* 0x0000000802007388 */ /* 0x0047e20000000a00 */
[----:B------:R-:W-:Y:S05]  /*03f0*/  BRA `(.L_x_3) ;  /* 0x0000000000087947 */ /* 0x000fea0003800000 */
.L_x_4:
[----:B------:R1:W-:Y:S04]  /*0400*/  STS.64 [R2], RZ ;  /* 0x000000ff02007388 */ /* 0x0003e80000000a00 */
[----:B------:R1:W-:Y:S02]  /*0410*/  STS.64 [R2+0x100], RZ ;  /* 0x000100ff02007388 */ /* 0x0003e40000000a00 */
.L_x_3:
[----:B------:R-:W-:Y:S05]  /*0420*/  BSYNC.RECONVERGENT B0 ;  /* 0x0000000000007941 */ /* 0x000fea0003800200 */
.L_x_1:
[----:B------:R-:W3:Y:S01]  /*0430*/  LDCU UR15, c[0x0][0x3a0] ;  /* 0x00007400ff0f77ac */ /* 0x000ee20008000800 */
[----:B------:R-:W-:Y:S01]  /*0440*/  BSSY.RECONVERGENT B0, `(.L_x_5) ;  /* 0x0000018000007945 */ /* 0x000fe20003800200 */
[----:B---3--:R-:W-:-:S04]  /*0450*/  IADD3 R9, PT, PT, R4, UR15, RZ ;  /* 0x0000000f04097c10 */ /* 0x008fc8000fffe0ff */
[----:B------:R-:W-:-:S04]  /*0460*/  ISETP.GE.AND P0, PT, R9, UR5, PT ;  /* 0x0000000509007c0c */ /* 0x000fc8000bf06270 */
[----:B------:R-:W-:-:S13]  /*0470*/  ISETP.GE.OR P0, PT, R4, R7, P0 ;  /* 0x000000070400720c */ /* 0x000fda0000706670 */
[----:B------:R-:W-:Y:S05]  /*0480*/  @P0 BRA `(.L_x_6) ;  /* 0x0000000000200947 */ /* 0x000fea0003800000 */
[----:B0-----:R-:W0:Y:S02]  /*0490*/  LDC.64 R10, c[0x0][0x388] ;  /* 0x0000e200ff0a7b82 */ /* 0x001e240000000a00 */
[----:B0-----:R-:W-:-:S04]  /*04a0*/  IMAD.WIDE R8, R9, 0x8, R10 ;  /* 0x0000000809087825 */ /* 0x001fc800078e020a */
[----:B------:R-:W-:Y:S02]  /*04b0*/  IMAD.WIDE R10, R4, 0x8, R10 ;  /* 0x00000008040a7825 */ /* 0x000fe400078e020a */
[----:B------:R-:W2:Y:S04]  /*04c0*/  LDG.E.64 R8, desc[UR12][R8.64] ;  /* 0x0000000c08087981 */ /* 0x000ea8000c1e1b00 */
[----:B------:R-:W3:Y:S04]  /*04d0*/  LDG.E.64 R10, desc[UR12][R10.64] ;  /* 0x0000000c0a0a7981 */ /* 0x000ee8000c1e1b00 */
[----:B--2---:R4:W-:Y:S04]  /*04e0*/  STS.64 [R3+0x100], R8 ;  /* 0x0001000803007388 */ /* 0x0049e80000000a00 */
[----:B---3--:R4:W-:Y:S01]  /*04f0*/  STS.64 [R3], R10 ;  /* 0x0000000a03007388 */ /* 0x0089e20000000a00 */
[----:B------:R-:W-:Y:S05]  /*0500*/  BRA `(.L_x_7) ;  /* 0x00000000002c7947 */ /* 0x000fea0003800000 */
.L_x_6:
[----:B------:R-:W-:-:S04]  /*0510*/  VIMNMX R5, PT, PT, R7, UR5, PT ;  /* 0x0000000507057c48 */ /* 0x000fc8000bfe0100 */
[----:B------:R-:W-:-:S13]  /*0520*/  ISETP.GT.AND P0, PT, R5, R4, PT ;  /* 0x000000040500720c */ /* 0x000fda0003f04270 */
[----:B------:R-:W-:Y:S05]  /*0530*/  @!P0 BRA `(.L_x_8) ;  /* 0x0000000000188947 */ /* 0x000fea0003800000 */
[----:B------:R-:W2:Y:S02]  /*0540*/  LDC.64 R8, c[0x0][0x388] ;  /* 0x0000e200ff087b82 */ /* 0x000ea40000000a00 */
[----:B--2---:R-:W-:-:S06]  /*0550*/  IMAD.WIDE R8, R4, 0x8, R8 ;  /* 0x0000000804087825 */ /* 0x004fcc00078e0208 */
[----:B------:R-:W2:Y:S04]  /*0560*/  LDG.E.64 R8, desc[UR12][R8.64] ;  /* 0x0000000c08087981 */ /* 0x000ea8000c1e1b00 */
[----:B------:R3:W-:Y:S04]  /*0570*/  STS.64 [R3+0x100], RZ ;  /* 0x000100ff03007388 */ /* 0x0007e80000000a00 */
[----:B--2---:R3:W-:Y:S01]  /*0580*/  STS.64 [R3], R8 ;  /* 0x0000000803007388 */ /* 0x0047e20000000a00 */
[----:B------:R-:W-:Y:S05]  /*0590*/  BRA `(.L_x_7) ;  /* 0x0000000000087947 */ /* 0x000fea0003800000 */
.L_x_8:
[----:B------:R2:W-:Y:S04]  /*05a0*/  STS.64 [R3+0x100], RZ ;  /* 0x000100ff03007388 */ /* 0x0005e80000000a00 */
[----:B------:R2:W-:Y:S02]  /*05b0*/  STS.64 [R3], RZ ;  /* 0x000000ff03007388 */ /* 0x0005e40000000a00 */
.L_x_7:
[----:B------:R-:W-:Y:S05]  /*05c0*/  BSYNC.RECONVERGENT B0 ;  /* 0x0000000000007941 */ /* 0x000fea0003800200 */
.L_x_5:
[----:B------:R-:W5:Y:S01]  /*05d0*/  S2R R5, SR_TID.X ;  /* 0x0000000000057919 */ /* 0x000f620000002100 */
[----:B------:R-:W0:Y:S01]  /*05e0*/  S2UR UR8, SR_CgaCtaId ;  /* 0x00000000000879c3 */ /* 0x000e220000008800 */
[----:B------:R-:W-:Y:S01]  /*05f0*/  UMOV UR7, 0x400 ;  /* 0x0000040000077882 */ /* 0x000fe20000000000 */
[----:B------:R-:W-:Y:S01]  /*0600*/  UIADD3 UR6, UPT, UPT, UR4, 0x20, URZ ;  /* 0x0000002004067890 */ /* 0x000fe2000fffe0ff */
[----:B---34-:R-:W3:Y:S01]  /*0610*/  S2R R8, SR_TID.Y ;  /* 0x0000000000087919 */ /* 0x018ee20000002200 */
[----:B------:R-:W-:Y:S02]  /*0620*/  UIADD3 UR9, UPT, UPT, UR7, 0x4000, URZ ;  /* 0x0000400007097890 */ /* 0x000fe4000fffe0ff */
[----:B------:R-:W-:Y:S02]  /*0630*/  UISETP.GE.U32.AND UP1, UPT, UR4, UR6, UPT ;  /* 0x000000060400728c */ /* 0x000fe4000bf26070 */
[----:B------:R-:W-:Y:S01]  /*0640*/  BAR.SYNC.DEFER_BLOCKING 0x0 ;  /* 0x0000000000007b1d */ /* 0x000fe20000010000 */
[----:B------:R-:W-:-:S02]  /*0650*/  UPLOP3.LUT UP0, UPT, UPT, UPT, UPT, 0x80, 0x8 ;  /* 0x000000000008789c */ /* 0x000fc40003f0f070 */
[----:B0-----:R-:W-:Y:S02]  /*0660*/  ULEA UR7, UR8, UR7, 0x18 ;  /* 0x0000000708077291 */ /* 0x001fe4000f8ec0ff */
[----:B------:R-:W-:-:S04]  /*0670*/  ULEA UR9, UR8, UR9, 0x18 ;  /* 0x0000000908097291 */ /* 0x000fc8000f8ec0ff */
[----:B-----5:R-:W-:Y:S02]  /*0680*/  LEA R5, R5, UR7, 0x3 ;  /* 0x0000000705057c11 */ /* 0x020fe4000f8e18ff */
[----:B---3--:R-:W-:-:S03]  /*0690*/  LEA R8, R8, UR9, 0x9 ;  /* 0x0000000908087c11 */ /* 0x008fc6000f8e48ff */
[----:B------:R-:W-:Y:S02]  /*06a0*/  VIADD R5, R5, 0x800 ;  /* 0x0000080005057836 */ /* 0x000fe40000000000 */
[----:B------:R-:W-:Y:S01]  /*06b0*/  VIADD R22, R8, 0x100 ;  /* 0x0000010008167836 */ /* 0x000fe20000000000 */
[----:B------:R-:W-:Y:S06]  /*06c0*/  BRA.U !UP1, `(.L_x_9) ;  /* 0x0000000109f07547 */ /* 0x000fec000b800000 */
[----:B------:R-:W-:Y:S01]  /*06d0*/  LDS.64 R34, [R5+-0x800] ;  /* 0xfff8000005227984 */ /* 0x000fe20000000a00 */
[----:B------:R-:W-:Y:S02]  /*06e0*/  UIADD3 UR4, UPT, UPT, UR4, 0x8, URZ ;  /* 0x0000000804047890 */ /* 0x000fe4000fffe0ff */
[----:B------:R-:W-:Y:S01]  /*06f0*/  UPLOP3.LUT UP0, UPT, UPT, UPT, UPT, 0x40, 0x4 ;  /* 0x000000000004789c */ /* 0x000fe20003f0e870 */
[----:B------:R-:W0:Y:S04]  /*0700*/  LDS.128 R8, [R22+-0x100] ;  /* 0xffff000016087984 */ /* 0x000e280000000c00 */
[----:B------:R-:W3:Y:S04]  /*0710*/  LDS.128 R12, [R22] ;  /* 0x00000000160c7984 */ /* 0x000ee80000000c00 */
[----:B------:R-:W4:Y:S04]  /*0720*/  LDS.64 R32, [R5+-0x700] ;  /* 0xfff9000005207984 */ /* 0x000f280000000a00 */
[----:B------:R-:W5:Y:S04]  /*0730*/  LDS.64 R30, [R5+-0x600] ;  /* 0xfffa0000051e7984 */ /* 0x000f680000000a00 */
[----:B------:R-:W1:Y:S01]  /*0740*/  LDS.64 R28, [R5+-0x500] ;  /* 0xfffb0000051c7984 */ /* 0x000e620000000a00 */
[----:B0-----:R-:W-:-:S02]  /*0750*/  DFMA R24, R34, R8, R24 ;  /* 0x000000082218722b */ /* 0x001fc40000000018 */
[----:B---3--:R-:W-:Y:S02]  /*0760*/  DFMA R16, R34, R12, R16 ;  /* 0x0000000c2210722b */ /* 0x008fe40000000010 */
[----:B----4-:R-:W-:Y:S02]  /*0770*/  DFMA R8, R8, R32, R26 ;  /* 0x000000200808722b */ /* 0x010fe4000000001a */
[----:B------:R-:W-:Y:S01]  /*0780*/  DFMA R34, R32, R12, R18 ;  /* 0x0000000c2022722b */ /* 0x000fe20000000012 */
[----:B------:R-:W-:Y:S01]  /*0790*/  LDS.64 R26, [R5+-0x100] ;  /* 0xffff0000051a7984 */ /* 0x000fe20000000a00 */
[C---:B-----5:R-:W-:Y:S02]  /*07a0*/  DFMA R24, R30.reuse, R10, R24 ;  /* 0x0000000a1e18722b */ /* 0x060fe40000000018 */
[----:B------:R-:W-:Y:S01]  /*07b0*/  DFMA R30, R30, R14, R16 ;  /* 0x0000000e1e1e722b */ /* 0x000fe20000000010 */
[----:B------:R-:W-:Y:S01]  /*07c0*/  LDS.64 R32, [R5+-0x400] ;  /* 0xfffc000005207984 */ /* 0x000fe20000000a00 */
[----:B-1----:R-:W-:-:S02]  /*07d0*/  DFMA R16, R28, R10, R8 ;  /* 0x0000000a1c10722b */ /* 0x002fc40000000008 */
[----:B------:R-:W-:Y:S01]  /*07e0*/  DFMA R34, R28, R14, R34 ;  /* 0x0000000e1c22722b */ /* 0x000fe20000000022 */
[----:B------:R-:W0:Y:S04]  /*07f0*/  LDS.128 R8, [R22+0x10] ;  /* 0x0000100016087984 */ /* 0x000e280000000c00 */
[----:B------:R-:W1:Y:S04]  /*0800*/  LDS.128 R12, [R22+-0xf0] ;  /* 0xffff1000160c7984 */ /* 0x000e680000000c00 */
[----:B------:R-:W3:Y:S04]  /*0810*/  LDS.64 R28, [R5+-0x300] ;  /* 0xfffd0000051c7984 */ /* 0x000ee80000000a00 */
[----:B------:R-:W4:Y:S01]  /*0820*/  LDS.64 R18, [R5+-0x200] ;  /* 0xfffe000005127984 */ /* 0x000f220000000a00 */
[----:B0-----:R-:W-:-:S02]  /*0830*/  DFMA R30, R32, R8, R30 ;  /* 0x00000008201e722b */ /* 0x001fc4000000001e */
[----:B-1----:R-:W-:Y:S02]  /*0840*/  DFMA R24, R32, R12, R24 ;  /* 0x0000000c2018722b */ /* 0x002fe40000000018 */
[----:B---3--:R-:W-:Y:S02]  /*0850*/  DFMA R16, R12, R28, R16 ;  /* 0x0000001c0c10722b */ /* 0x008fe40000000010 */
[----:B------:R-:W-:-:S04]  /*0860*/  DFMA R34, R28, R8, R34 ;  /* 0x000000081c22722b */ /* 0x000fc80000000022 */
[C---:B----4-:R-:W-:Y:S01]  /*0870*/  DFMA R24, R18.reuse, R14, R24 ;  /* 0x0000000e1218722b */ /* 0x050fe20000000018 */
[----:B------:R-:W-:Y:S01]  /*0880*/  LDS.64 R28, [R5] ;  /* 0x00000000051c7984 */ /* 0x000fe20000000a00 */
[----:B------:R-:W-:Y:S02]  /*0890*/  DFMA R30, R18, R10, R30 ;  /* 0x0000000a121e722b */ /* 0x000fe4000000001e */
[C---:B------:R-:W-:Y:S01]  /*08a0*/  DFMA R32, R26.reuse, R14, R16 ;  /* 0x0000000e1a20722b */ /* 0x040fe20000000010 */
[----:B------:R-:W-:Y:S01]  /*08b0*/  LDS.64 R8, [R5+0x100] ;  /* 0x0001000005087984 */ /* 0x000fe20000000a00 */
[----:B------:R-:W-:-:S03]  /*08c0*/  DFMA R34, R26, R10, R34 ;  /* 0x0000000a1a22722b */ /* 0x000fc60000000022 */
[----:B------:R-:W0:Y:S04]  /*08d0*/  LDS.128 R12, [R22+-0xe0] ;  /* 0xffff2000160c7984 */ /* 0x000e280000000c00 */
[----:B------:R-:W1:Y:S04]  /*08e0*/  LDS.128 R16, [R22+0x20] ;  /* 0x0000200016107984 */ /* 0x000e680000000c00 */
[----:B------:R-:W3:Y:S04]  /*08f0*/  LDS.64 R26, [R5+0x200] ;  /* 0x00020000051a7984 */ /* 0x000ee80000000a00 */
[----:B------:R-:W4:Y:S01]  /*0900*/  LDS.64 R10, [R5+0x300] ;  /* 0x00030000050a7984 */ /* 0x000f220000000a00 */
[----:B0-----:R-:W-:-:S02]  /*0910*/  DFMA R24, R28, R12, R24 ;  /* 0x0000000c1c18722b */ /* 0x001fc40000000018 */
[----:B------:R-:W-:Y:S02]  /*0920*/  DFMA R32, R12, R8, R32 ;  /* 0x000000080c20722b */ /* 0x000fe40000000020 */
[-C--:B-1----:R-:W-:Y:S02]  /*0930*/  DFMA R30, R28, R16.reuse, R30 ;  /* 0x000000101c1e722b */ /* 0x082fe4000000001e */
[----:B------:R-:W-:Y:S01]  /*0940*/  DFMA R34, R8, R16, R34 ;  /* 0x000000100822722b */ /* 0x000fe20000000022 */
[----:B------:R-:W-:Y:S01]  /*0950*/  LDS.64 R28, [R5+0x500] ;  /* 0x00050000051c7984 */ /* 0x000fe20000000a00 */
[----:B---3--:R-:W-:-:S03]  /*0960*/  DFMA R24, R26, R14, R24 ;  /* 0x0000000e1a18722b */ /* 0x008fc60000000018 */
[----:B------:R-:W-:Y:S01]  /*0970*/  LDS.64 R16, [R5+0x600] ;  /* 0x0006000005107984 */ /* 0x000fe20000000a00 */
[----:B------:R-:W-:Y:S02]  /*0980*/  DFMA R26, R26, R18, R30 ;  /* 0x000000121a1a722b */ /* 0x000fe4000000001e */
[C---:B----4-:R-:W-:Y:S01]  /*0990*/  DFMA R32, R10.reuse, R14, R32 ;  /* 0x0000000e0a20722b */ /* 0x050fe20000000020 */
[----:B------:R-:W-:Y:S01]  /*09a0*/  LDS.64 R30, [R5+0x400] ;  /* 0x00040000051e7984 */ /* 0x000fe20000000a00 */
[----:B------:R-:W-:-:S03]  /*09b0*/  DFMA R34, R10, R18, R34 ;  /* 0x000000120a22722b */ /* 0x000fc60000000022 */
[----:B------:R-:W0:Y:S04]  /*09c0*/  LDS.128 R8, [R22+-0xd0] ;  /* 0xffff300016087984 */ /* 0x000e280000000c00 */
[----:B------:R1:W3:Y:S04]  /*09d0*/  LDS.128 R12, [R22+0x30] ;  /* 0x00003000160c7984 */ /* 0x0002e80000000c00 */
[----:B------:R4:W5:Y:S01]  /*09e0*/  LDS.64 R18, [R5+0x700] ;  /* 0x0007000005127984 */ /* 0x0009620000000a00 */
[----:B-1----:R-:W-:Y:S01]  /*09f0*/  IADD3 R22, PT, PT, R22, 0x40, RZ ;  /* 0x0000004016167810 */ /* 0x002fe20007ffe0ff */
[----:B----4-:R-:W-:Y:S01]  /*0a00*/  VIADD R5, R5, 0x1000 ;  /* 0x0000100005057836 */ /* 0x010fe20000000000 */
[----:B0-----:R-:W-:-:S02]  /*0a10*/  DFMA R24, R30, R8, R24 ;  /* 0x000000081e18722b */ /* 0x001fc40000000018 */
[----:B------:R-:W-:Y:S02]  /*0a20*/  DFMA R32, R8, R28, R32 ;  /* 0x0000001c0820722b */ /* 0x000fe40000000020 */
[-C--:B---3--:R-:W-:Y:S02]  /*0a30*/  DFMA R26, R30, R12.reuse, R26 ;  /* 0x0000000c1e1a722b */ /* 0x088fe4000000001a */
[----:B------:R-:W-:Y:S02]  /*0a40*/  DFMA R34, R28, R12, R34 ;  /* 0x0000000c1c22722b */ /* 0x000fe40000000022 */
[----:B------:R-:W-:-:S04]  /*0a50*/  DFMA R24, R16, R10, R24 ;  /* 0x0000000a1018722b */ /* 0x000fc80000000018 */
[----:B------:R-:W-:Y:S02]  /*0a60*/  DFMA R16, R16, R14, R26 ;  /* 0x0000000e1010722b */ /* 0x000fe4000000001a */
[C---:B-----5:R-:W-:Y:S02]  /*0a70*/  DFMA R26, R18.reuse, R10, R32 ;  /* 0x0000000a121a722b */ /* 0x060fe40000000020 */
[----:B------:R-:W-:-:S11]  /*0a80*/  DFMA R18, R18, R14, R34 ;  /* 0x0000000e1212722b */ /* 0x000fd60000000022 */
.L_x_9:
[----:B------:R-:W-:Y:S02]  /*0a90*/  UIADD3 UR7, UPT, UPT, -UR4, UR6, URZ ;  /* 0x0000000604077290 */ /* 0x000fe4000fffe1ff */
[----:B------:R-:W-:-:S04]  /*0aa0*/  UISETP.GT.U32.AND UP1, UPT, UR6, UR4, UPT ;  /* 0x000000040600728c */ /* 0x000fc8000bf24070 */
[----:B------:R-:W-:-:S09]  /*0ab0*/  UISETP.LE.U32.OR UP1, UPT, UR7, 0x18, !UP1 ;  /* 0x000000180700788c */ /* 0x000fd2000cf23470 */
[----:B------:R-:W-:Y:S05]  /*0ac0*/  BRA.U UP1, `(.L_x_10) ;  /* 0x0000000d019c7547 */ /* 0x000fea000b800000 */
[----:B------:R-:W-:Y:S02]  /*0ad0*/  UIADD3 UR7, UPT, UPT, UR6, -0x18, URZ ;  /* 0xffffffe806077890 */ /* 0x000fe4000fffe0ff */
[----:B------:R-:W-:-:S11]  /*0ae0*/  UPLOP3.LUT UP0, UPT, UPT, UPT, UPT, 0x40, 0x4 ;  /* 0x000000000004789c */ /* 0x000fd60003f0e870 */
.L_x_11:
[----:B------:R-:W-:Y:S01]  /*0af0*/  LDS.64 R34, [R5+-0x800] ;  /* 0xfff8000005227984 */ /* 0x000fe20000000a00 */
[----:B------:R-:W-:-:S03]  /*0b00*/  UIADD3 UR4, UPT, UPT, UR4, 0x20, URZ ;  /* 0x0000002004047890 */ /* 0x000fc6000fffe0ff */
[----:B------:R-:W0:Y:S01]  /*0b10*/  LDS.128 R12, [R22+-0x100] ;  /* 0xffff0000160c7984 */ /* 0x000e220000000c00 */
[----:B------:R-:W-:-:S03]  /*0b20*/  UISETP.GE.U32.AND UP1, UPT, UR4, UR7, UPT ;  /* 0x000000070400728c */ /* 0x000fc6000bf26070 */
        /* <DEDUP_REMOVED lines=19> */
[----:B------:R-:W-:Y:S02]  /*0c60*/  DFMA R28, R26, R16, R28 ;  /* 0x000000101a1c722b */ /* 0x000fe4000000001c */
[----:B-1----:R-:W-:Y:S02]  /*0c70*/  DFMA R24, R32, R12, R24 ;  /* 0x0000000c2018722b */ /* 0x002fe40000000018 */
[----:B------:R-:W-:Y:S02]  /*0c80*/  DFMA R34, R12, R26, R34 ;  /* 0x0000001a0c22722b */ /* 0x000fe40000000022 */
[C---:B---3--:R-:W-:Y:S01]  /*0c90*/  DFMA R16, R10.reuse, R18, R30 ;  /* 0x000000120a10722b */ /* 0x048fe2000000001e */
[----:B------:R-:W-:Y:S03]  /*0ca0*/  LDS.64 R26, [R5+0x300] ;  /* 0x00030000051a7984 */ /* 0x000fe60000000a00 */
[-C--:B------:R-:W-:Y:S01]  /*0cb0*/  DFMA R24, R10, R14.reuse, R24 ;  /* 0x0000000e0a18722b */ /* 0x080fe20000000018 */
[----:B------:R-:W-:Y:S01]  /*0cc0*/  LDS.64 R30, [R5] ;  /* 0x00000000051e7984 */ /* 0x000fe20000000a00 */
[----:B----4-:R-:W-:-:S02]  /*0cd0*/  DFMA R34, R8, R14, R34 ;  /* 0x0000000e0822722b */ /* 0x010fc40000000022 */
[----:B------:R-:W-:Y:S01]  /*0ce0*/  DFMA R32, R8, R18, R28 ;  /* 0x000000120820722b */ /* 0x000fe2000000001c */
[----:B------:R-:W0:Y:S04]  /*0cf0*/  LDS.128 R12, [R22+-0xe0] ;  /* 0xffff2000160c7984 */ /* 0x000e280000000c00 */
[----:B------:R-:W1:Y:S04]  /*0d00*/  LDS.128 R8, [R22+0x20] ;  /* 0x0000200016087984 */ /* 0x000e680000000c00 */
[----:B------:R-:W3:Y:S04]  /*0d10*/  LDS.64 R28, [R5+0x100] ;  /* 0x00010000051c7984 */ /* 0x000ee80000000a00 */
[----:B------:R-:W4:Y:S01]  /*0d20*/  LDS.64 R18, [R5+0x200] ;  /* 0x0002000005127984 */ /* 0x000f220000000a00 */
[----:B0-----:R-:W-:-:S02]  /*0d30*/  DFMA R24, R30, R12, R24 ;  /* 0x0000000c1e18722b */ /* 0x001fc40000000018 */
[----:B-1----:R-:W-:Y:S01]  /*0d40*/  DFMA R16, R30, R8, R16 ;  /* 0x000000081e10722b */ /* 0x002fe20000000010 */
[----:B------:R-:W-:Y:S01]  /*0d50*/  LDS.64 R30, [R5+0x400] ;  /* 0x00040000051e7984 */ /* 0x000fe20000000a00 */
[----:B---3--:R-:W-:Y:S02]  /*0d60*/  DFMA R34, R12, R28, R34 ;  /* 0x0000001c0c22722b */ /* 0x008fe40000000022 */
[----:B------:R-:W-:Y:S02]  /*0d70*/  DFMA R32, R28, R8, R32 ;  /* 0x000000081c20722b */ /* 0x000fe40000000020 */
[C---:B----4-:R-:W-:Y:S01]  /*0d80*/  DFMA R24, R18.reuse, R14, R24 ;  /* 0x0000000e1218722b */ /* 0x050fe20000000018 */
[----:B------:R-:W-:Y:S01]  /*0d90*/  LDS.64 R28, [R5+0x500] ;  /* 0x00050000051c7984 */ /* 0x000fe20000000a00 */
[----:B------:R-:W-:Y:S02]  /*0da0*/  DFMA R8, R18, R10, R16 ;  /* 0x0000000a1208722b */ /* 0x000fe40000000010 */
[C---:B------:R-:W-:Y:S01]  /*0db0*/  DFMA R34, R26.reuse, R14, R34 ;  /* 0x0000000e1a22722b */ /* 0x040fe20000000022 */
[----:B------:R-:W0:Y:S01]  /*0dc0*/  LDS.128 R16, [R22+0x30] ;  /* 0x0000300016107984 */ /* 0x000e220000000c00 */
[----:B------:R-:W-:-:S03]  /*0dd0*/  DFMA R32, R26, R10, R32 ;  /* 0x0000000a1a20722b */ /* 0x000fc60000000020 */
[----:B------:R-:W1:Y:S04]  /*0de0*/  LDS.128 R12, [R22+-0xd0] ;  /* 0xffff3000160c7984 */ /* 0x000e680000000c00 */
[----:B------:R-:W3:Y:S04]  /*0df0*/  LDS.64 R26, [R5+0x600] ;  /* 0x00060000051a7984 */ /* 0x000ee80000000a00 */
[----:B------:R-:W4:Y:S01]  /*0e00*/  LDS.64 R10, [R5+0x700] ;  /* 0x00070000050a7984 */ /* 0x000f220000000a00 */
[-C--:B0-----:R-:W-:Y:S02]  /*0e10*/  DFMA R8, R30, R16.reuse, R8 ;  /* 0x000000101e08722b */ /* 0x081fe40000000008 */
[----:B------:R-:W-:-:S02]  /*0e20*/  DFMA R32, R28, R16, R32 ;  /* 0x000000101c20722b */ /* 0x000fc40000000020 */
[----:B-1----:R-:W-:Y:S02]  /*0e30*/  DFMA R34, R12, R28, R34 ;  /* 0x0000001c0c22722b */ /* 0x002fe40000000022 */
[----:B------:R-:W-:Y:S01]  /*0e40*/  DFMA R24, R30, R12, R24 ;  /* 0x0000000c1e18722b */ /* 0x000fe20000000018 */
[----:B------:R-:W-:Y:S01]  /*0e50*/  LDS.64 R28, [R5+0x900] ;  /* 0x00090000051c7984 */ /* 0x000fe20000000a00 */
[----:B---3--:R-:W-:-:S03]  /*0e60*/  DFMA R16, R26, R18, R8 ;  /* 0x000000121a10722b */ /* 0x008fc60000000008 */
[----:B------:R-:W-:Y:S01]  /*0e70*/  LDS.64 R30, [R5+0x800] ;  /* 0x00080000051e7984 */ /* 0x000fe20000000a00 */
[C---:B----4-:R-:W-:Y:S02]  /*0e80*/  DFMA R34, R10.reuse, R14, R34 ;  /* 0x0000000e0a22722b */ /* 0x050fe40000000022 */
[----:B------:R-:W-:Y:S02]  /*0e90*/  DFMA R32, R10, R18, R32 ;  /* 0x000000120a20722b */ /* 0x000fe40000000020 */
[----:B------:R-:W-:Y:S01]  /*0ea0*/  DFMA R24, R26, R14, R24 ;  /* 0x0000000e1a18722b */ /* 0x000fe20000000018 */
[----:B------:R-:W0:Y:S04]  /*0eb0*/  LDS.128 R8, [R22+0x40] ;  /* 0x0000400016087984 */ /* 0x000e280000000c00 */
[----:B------:R-:W1:Y:S04]  /*0ec0*/  LDS.128 R12, [R22+-0xc0] ;  /* 0xffff4000160c7984 */ /* 0x000e680000000c00 */
[----:B------:R-:W3:Y:S04]  /*0ed0*/  LDS.64 R18, [R5+0xa00] ;  /* 0x000a000005127984 */ /* 0x000ee80000000a00 */
[----:B------:R-:W4:Y:S01]  /*0ee0*/  LDS.64 R26, [R5+0xb00] ;  /* 0x000b0000051a7984 */ /* 0x000f220000000a00 */
[----:B0-----:R-:W-:-:S02]  /*0ef0*/  DFMA R16, R30, R8, R16 ;  /* 0x000000081e10722b */ /* 0x001fc40000000010 */
[----:B------:R-:W-:Y:S02]  /*0f00*/  DFMA R32, R28, R8, R32 ;  /* 0x000000081c20722b */ /* 0x000fe40000000020 */
[----:B-1----:R-:W-:Y:S02]  /*0f10*/  DFMA R24, R30, R12, R24 ;  /* 0x0000000c1e18722b */ /* 0x002fe40000000018 */
[----:B------:R-:W-:Y:S01]  /*0f20*/  DFMA R34, R12, R28, R34 ;  /* 0x0000001c0c22722b */ /* 0x000fe20000000022 */
[----:B------:R-:W-:Y:S01]  /*0f30*/  LDS.64 R30, [R5+0xc00] ;  /* 0x000c0000051e7984 */ /* 0x000fe20000000a00 */
[----:B---3--:R-:W-:-:S03]  /*0f40*/  DFMA R8, R18, R10, R16 ;  /* 0x0000000a1208722b */ /* 0x008fc60000000010 */
[----:B------:R-:W-:Y:S01]  /*0f50*/  LDS.64 R28, [R5+0xd00] ;  /* 0x000d0000051c7984 */ /* 0x000fe20000000a00 */
[-C--:B------:R-:W-:Y:S02]  /*0f60*/  DFMA R24, R18, R14.reuse, R24 ;  /* 0x0000000e1218722b */ /* 0x080fe40000000018 */
[C---:B----4-:R-:W-:Y:S01]  /*0f70*/  DFMA R34, R26.reuse, R14, R34 ;  /* 0x0000000e1a22722b */ /* 0x050fe20000000022 */
        /* <DEDUP_REMOVED lines=142> */
[----:B------:R1:W3:Y:S04]  /*1860*/  LDS.128 R12, [R22+-0x10] ;  /* 0xfffff000160c7984 */ /* 0x0002e80000000c00 */
[----:B------:R-:W4:Y:S04]  /*1870*/  LDS.64 R26, [R5+0x3600] ;  /* 0x00360000051a7984 */ /* 0x000f280000000a00 */
[----:B------:R5:W2:Y:S01]  /*1880*/  LDS.64 R10, [R5+0x3700] ;  /* 0x00370000050a7984 */ /* 0x000aa20000000a00 */
[----:B-1----:R-:W-:Y:S01]  /*1890*/  IADD3 R22, PT, PT, R22, 0x100, RZ ;  /* 0x0000010016167810 */ /* 0x002fe20007ffe0ff */
[----:B-----5:R-:W-:Y:S01]  /*18a0*/  VIADD R5, R5, 0x4000 ;  /* 0x0000400005057836 */ /* 0x020fe20000000000 */
[----:B0-----:R-:W-:-:S02]  /*18b0*/  DFMA R8, R28, R16, R8 ;  /* 0x000000101c08722b */ /* 0x001fc40000000008 */
[----:B------:R-:W-:Y:S02]  /*18c0*/  DFMA R32, R30, R16, R32 ;  /* 0x000000101e20722b */ /* 0x000fe40000000020 */
[----:B---3--:R-:W-:Y:S02]  /*18d0*/  DFMA R24, R28, R12, R24 ;  /* 0x0000000c1c18722b */ /* 0x008fe40000000018 */
[----:B------:R-:W-:Y:S02]  /*18e0*/  DFMA R34, R12, R30, R34 ;  /* 0x0000001e0c22722b */ /* 0x000fe40000000022 */
[----:B----4-:R-:W-:-:S04]  /*18f0*/  DFMA R16, R26, R18, R8 ;  /* 0x000000121a10722b */ /* 0x010fc80000000008 */
[-C--:B------:R-:W-:Y:S02]  /*1900*/  DFMA R24, R26, R14.reuse, R24 ;  /* 0x0000000e1a18722b */ /* 0x080fe40000000018 */
[C---:B--2---:R-:W-:Y:S02]  /*1910*/  DFMA R26, R10.reuse, R14, R34 ;  /* 0x0000000e0a1a722b */ /* 0x044fe40000000022 */
[----:B------:R-:W-:Y:S01]  /*1920*/  DFMA R18, R10, R18, R32 ;  /* 0x000000120a12722b */ /* 0x000fe20000000020 */
[----:B------:R-:W-:Y:S10]  /*1930*/  BRA.U !UP1, `(.L_x_11) ;  /* 0xfffffff1096c7547 */ /* 0x000ff4000b83ffff */
.L_x_10:
[----:B------:R-:W-:Y:S02]  /*1940*/  UIADD3 UR7, UPT, UPT, -UR4, UR6, URZ ;  /* 0x0000000604077290 */ /* 0x000fe4000fffe1ff */
[----:B------:R-:W-:-:S04]  /*1950*/  UISETP.GT.U32.AND UP1, UPT, UR6, UR4, UPT ;  /* 0x000000040600728c */ /* 0x000fc8000bf24070 */
[----:B------:R-:W-:-:S09]  /*1960*/  UISETP.LE.U32.OR UP1, UPT, UR7, 0x8, !UP1 ;  /* 0x000000080700788c */ /* 0x000fd2000cf23470 */
[----:B------:R-:W-:Y:S05]  /*1970*/  BRA.U UP1, `(.L_x_12) ;  /* 0x0000000501d07547 */ /* 0x000fea000b800000 */
        /* <DEDUP_REMOVED lines=32> */
[----:B------:R-:W0:Y:S04]  /*1b80*/  LDS.128 R16, [R22+0x20] ;  /* 0x0000200016107984 */ /* 0x000e280000000c00 */
[----:B------:R-:W1:Y:S04]  /*1b90*/  LDS.128 R12, [R22+-0xe0] ;  /* 0xffff2000160c7984 */ /* 0x000e680000000c00 */
[----:B------:R-:W3:Y:S04]  /*1ba0*/  LDS.64 R26, [R5+0x200] ;  /* 0x00020000051a7984 */ /* 0x000ee80000000a00 */
[----:B------:R-:W4:Y:S01]  /*1bb0*/  LDS.64 R10, [R5+0x300] ;  /* 0x00030000050a7984 */ /* 0x000f220000000a00 */
[----:B0-----:R-:W-:-:S02]  /*1bc0*/  DFMA R30, R28, R16, R30 ;  /* 0x000000101c1e722b */ /* 0x001fc4000000001e */
[----:B------:R-:W-:Y:S02]  /*1bd0*/  DFMA R34, R8, R16, R34 ;  /* 0x000000100822722b */ /* 0x000fe40000000022 */
[----:B-1----:R-:W-:Y:S02]  /*1be0*/  DFMA R32, R12, R8, R32 ;  /* 0x000000080c20722b */ /* 0x002fe40000000020 */
[----:B------:R-:W-:Y:S02]  /*1bf0*/  DFMA R24, R28, R12, R24 ;  /* 0x0000000c1c18722b */ /* 0x000fe40000000018 */
[----:B---3--:R-:W-:Y:S01]  /*1c00*/  DFMA R16, R26, R18, R30 ;  /* 0x000000121a10722b */ /* 0x008fe2000000001e */
[----:B------:R-:W-:Y:S03]  /*1c10*/  LDS.64 R28, [R5+0x500] ;  /* 0x00050000051c7984 */ /* 0x000fe60000000a00 */
[C---:B----4-:R-:W-:Y:S01]  /*1c20*/  DFMA R32, R10.reuse, R14, R32 ;  /* 0x0000000e0a20722b */ /* 0x050fe20000000020 */
[----:B------:R-:W-:Y:S01]  /*1c30*/  LDS.64 R30, [R5+0x400] ;  /* 0x00040000051e7984 */ /* 0x000fe20000000a00 */
[----:B------:R-:W-:-:S02]  /*1c40*/  DFMA R34, R10, R18, R34 ;  /* 0x000000120a22722b */ /* 0x000fc40000000022 */
        /* <DEDUP_REMOVED lines=49> */
[----:B-1----:R-:W-:Y:S01]  /*1f60*/  DFMA R24, R30, R12, R24 ;  /* 0x0000000c1e18722b */ /* 0x002fe20000000018 */
[----:B------:R-:W-:Y:S01]  /*1f70*/  LDS.64 R16, [R5+0x1600] ;  /* 0x0016000005107984 */ /* 0x000fe20000000a00 */
[----:B------:R-:W-:-:S03]  /*1f80*/  DFMA R32, R12, R28, R32 ;  /* 0x0000001c0c20722b */ /* 0x000fc60000000020 */
[----:B------:R-:W-:Y:S03]  /*1f90*/  LDS.64 R30, [R5+0x1400] ;  /* 0x00140000051e7984 */ /* 0x000fe60000000a00 */
[C---:B---3--:R-:W-:Y:S01]  /*1fa0*/  DFMA R24, R26.reuse, R14, R24 ;  /* 0x0000000e1a18722b */ /* 0x048fe20000000018 */
[----:B------:R-:W-:Y:S01]  /*1fb0*/  LDS.64 R28, [R5+0x1500] ;  /* 0x00150000051c7984 */ /* 0x000fe20000000a00 */
[----:B------:R-:W-:Y:S02]  /*1fc0*/  DFMA R26, R26, R18, R8 ;  /* 0x000000121a1a722b */ /* 0x000fe40000000008 */
[C---:B----4-:R-:W-:Y:S02]  /*1fd0*/  DFMA R32, R10.reuse, R14, R32 ;  /* 0x0000000e0a20722b */ /* 0x050fe40000000020 */
[----:B------:R-:W-:Y:S01]  /*1fe0*/  DFMA R34, R10, R18, R34 ;  /* 0x000000120a22722b */ /* 0x000fe20000000022 */
[----:B------:R-:W0:Y:S04]  /*1ff0*/  LDS.128 R12, [R22+0x70] ;  /* 0x00007000160c7984 */ /* 0x000e280000000c00 */
[----:B------:R1:W3:Y:S04]  /*2000*/  LDS.128 R8, [R22+-0x90] ;  /* 0xffff700016087984 */ /* 0x0002e80000000c00 */
[----:B------:R4:W5:Y:S01]  /*2010*/  LDS.64 R18, [R5+0x1700] ;  /* 0x0017000005127984 */ /* 0x0009620000000a00 */
[----:B-1----:R-:W-:Y:S01]  /*2020*/  IADD3 R22, PT, PT, R22, 0x80, RZ ;  /* 0x0000008016167810 */ /* 0x002fe20007ffe0ff */
[----:B----4-:R-:W-:Y:S01]  /*2030*/  VIADD R5, R5, 0x2000 ;  /* 0x0000200005057836 */ /* 0x010fe20000000000 */
[----:B0-----:R-:W-:-:S02]  /*2040*/  DFMA R26, R30, R12, R26 ;  /* 0x0000000c1e1a722b */ /* 0x001fc4000000001a */
[----:B------:R-:W-:Y:S02]  /*2050*/  DFMA R34, R28, R12, R34 ;  /* 0x0000000c1c22722b */ /* 0x000fe40000000022 */
[----:B---3--:R-:W-:Y:S02]  /*2060*/  DFMA R24, R30, R8, R24 ;  /* 0x000000081e18722b */ /* 0x008fe40000000018 */
[----:B------:R-:W-:-:S06]  /*2070*/  DFMA R32, R8, R28, R32 ;  /* 0x0000001c0820722b */ /* 0x000fcc0000000020 */
[C---:B------:R-:W-:Y:S02]  /*2080*/  DFMA R24, R16.reuse, R10, R24 ;  /* 0x0000000a1018722b */ /* 0x040fe40000000018 */
[----:B------:R-:W-:Y:S02]  /*2090*/  DFMA R16, R16, R14, R26 ;  /* 0x0000000e1010722b */ /* 0x000fe4000000001a */
[C---:B-----5:R-:W-:Y:S02]  /*20a0*/  DFMA R26, R18.reuse, R10, R32 ;  /* 0x0000000a121a722b */ /* 0x060fe40000000020 */
[----:B------:R-:W-:-:S11]  /*20b0*/  DFMA R18, R18, R14, R34 ;  /* 0x0000000e1212722b */ /* 0x000fd60000000022 */
.L_x_12:
[----:B------:R-:W-:-:S09]  /*20c0*/  UISETP.LT.U32.OR UP0, UPT, UR4, UR6, UP0 ;  /* 0x000000060400728c */ /* 0x000fd20008701470 */
[----:B------:R-:W-:Y:S05]  /*20d0*/  BRA.U !UP0, `(.L_x_13) ;  /* 0x0000000108e07547 */ /* 0x000fea000b800000 */
[----:B------:R-:W-:Y:S04]  /*20e0*/  LDS.64 R34, [R5+-0x800] ;  /* 0xfff8000005227984 */ /* 0x000fe80000000a00 */
        /* <DEDUP_REMOVED lines=50> */
[----:B------:R-:W-:Y:S02]  /*2410*/  DFMA R34, R12, R28, R34 ;  /* 0x0000001c0c22722b */ /* 0x000fe40000000022 */
[----:B---3--:R-:W-:-:S04]  /*2420*/  DFMA R16, R26, R18, R8 ;  /* 0x000000121a10722b */ /* 0x008fc80000000008 */
[-C--:B------:R-:W-:Y:S02]  /*2430*/  DFMA R24, R26, R14.reuse, R24 ;  /* 0x0000000e1a18722b */ /* 0x080fe40000000018 */
[C---:B----4-:R-:W-:Y:S02]  /*2440*/  DFMA R26, R10.reuse, R14, R34 ;  /* 0x0000000e0a1a722b */ /* 0x050fe40000000022 */
[----:B------:R-:W-:-:S11]  /*2450*/  DFMA R18, R10, R18, R32 ;  /* 0x000000120a12722b */ /* 0x000fd60000000020 */
.L_x_13:
[----:B------:R-:W-:Y:S01]  /*2460*/  BAR.SYNC.DEFER_BLOCKING 0x0 ;  /* 0x0000000000007b1d */ /* 0x000fe20000010000 */
[----:B------:R-:W-:Y:S01]  /*2470*/  UISETP.GE.AND UP0, UPT, UR6, UR15, UPT ;  /* 0x0000000f0600728c */ /* 0x000fe2000bf06270 */
[----:B------:R-:W-:Y:S02]  /*2480*/  MOV R5, UR14 ;  /* 0x0000000e00057c02 */ /* 0x000fe40008000f00 */
[----:B------:R-:W-:Y:S02]  /*2490*/  IADD3 R4, PT, PT, R4, 0x20, RZ ;  /* 0x0000002004047810 */ /* 0x000fe40007ffe0ff */
[----:B------:R-:W-:Y:S01]  /*24a0*/  UMOV UR4, UR6 ;  /* 0x0000000600047c82 */ /* 0x000fe20008000000 */
[----:B------:R-:W-:-:S03]  /*24b0*/  IMAD R0, R5, 0x20, R0 ;  /* 0x0000002005007824 */ /* 0x000fc600078e0200 */
[----:B------:R-:W-:Y:S05]  /*24c0*/  BRA.U !UP0, `(.L_x_14) ;  /* 0xffffffdd08787547 */ /* 0x000fea000b83ffff */
.L_x_0:
[----:B------:R-:W0:Y:S01]  /*24d0*/  LDC R7, c[0x0][0x39c] ;  /* 0x0000e700ff077b82 */ /* 0x000e220000000800 */
[----:B------:R-:W-:Y:S01]  /*24e0*/  IADD3 R0, PT, PT, R20, 0x1, RZ ;  /* 0x0000000114007810 */ /* 0x000fe20007ffe0ff */
[----:B0-----:R-:W-:-:S05]  /*24f0*/  IMAD.IADD R4, R6, 0x1, R7 ;  /* 0x0000000106047824 */ /* 0x001fca00078e0207 */
[----:B------:R-:W-:-:S04]  /*2500*/  ISETP.GE.AND P0, PT, R4, UR10, PT ;  /* 0x0000000a04007c0c */ /* 0x000fc8000bf06270 */
[----:B------:R-:W-:-:S13]  /*2510*/  ISETP.GE.U32.OR P1, PT, R0, R7, P0 ;  /* 0x000000070000720c */ /* 0x000fda0000726470 */
[----:B------:R-:W-:Y:S05]  /*2520*/  @P1 BRA `(.L_x_15) ;  /* 0x0000000000241947 */ /* 0x000fea0003800000 */
[----:B-12---:R-:W0:Y:S01]  /*2530*/  LDC.64 R2, c[0x0][0x390] ;  /* 0x0000e400ff027b82 */ /* 0x006e220000000a00 */
[----:B------:R-:W-:Y:S02]  /*2540*/  IMAD R5, R7, 0x1f, R4 ;  /* 0x0000001f07057824 */ /* 0x000fe400078e0204 */
[----:B0-----:R-:W-:-:S04]  /*2550*/  IMAD.WIDE R6, R6, 0x8, R2 ;  /* 0x0000000806067825 */ /* 0x001fc800078e0202 */
[----:B------:R-:W-:Y:S01]  /*2560*/  IMAD.WIDE R2, R5, 0x8, R2 ;  /* 0x0000000805027825 */ /* 0x000fe200078e0202 */
[----:B------:R-:W-:Y:S04]  /*2570*/  STG.E.64 desc[UR12][R6.64], R24 ;  /* 0x0000001806007986 */ /* 0x000fe8000c101b0c */
[----:B------:R-:W-:Y:S04]  /*2580*/  STG.E.64 desc[UR12][R2.64], R26 ;  /* 0x0000001a02007986 */ /* 0x000fe8000c101b0c */
[----:B------:R-:W-:Y:S04]  /*2590*/  STG.E.64 desc[UR12][R6.64+0x8], R16 ;  /* 0x0000081006007986 */ /* 0x000fe8000c101b0c */
[----:B------:R-:W-:Y:S01]  /*25a0*/  STG.E.64 desc[UR12][R2.64+0x8], R18 ;  /* 0x0000081202007986 */ /* 0x000fe2000c101b0c */
[----:B------:R-:W-:Y:S05]  /*25b0*/  EXIT ;  /* 0x000000000000794d */ /* 0x000fea0003800000 */
.L_x_15:
[----:B------:R-:W-:-:S04]  /*25c0*/  ISETP.GE.AND P1, PT, R6, UR10, PT ;  /* 0x0000000a06007c0c */ /* 0x000fc8000bf26270 */
[----:B------:R-:W-:-:S13]  /*25d0*/  ISETP.GE.U32.OR P2, PT, R0, R7, P1 ;  /* 0x000000070000720c */ /* 0x000fda0000f46470 */
[----:B-12---:R-:W0:Y:S02]  /*25e0*/  @!P2 LDC.64 R2, c[0x0][0x390] ;  /* 0x0000e400ff02ab82 */ /* 0x006e240000000a00 */
[----:B0-----:R-:W-:-:S05]  /*25f0*/  @!P2 IMAD.WIDE R2, R6, 0x8, R2 ;  /* 0x000000080602a825 */ /* 0x001fca00078e0202 */
[----:B------:R0:W-:Y:S04]  /*2600*/  @!P2 STG.E.64 desc[UR12][R2.64+0x8], R16 ;  /* 0x000008100200a986 */ /* 0x0001e8000c101b0c */
[----:B------:R0:W-:Y:S01]  /*2610*/  @!P2 STG.E.64 desc[UR12][R2.64], R24 ;  /* 0x000000180200a986 */ /* 0x0001e2000c101b0c */
[----:B------:R-:W-:Y:S05]  /*2620*/  @!P2 EXIT ;  /* 0x000000000000a94d */ /* 0x000fea0003800000 */
[----:B------:R-:W-:-:S13]  /*2630*/  ISETP.GE.U32.OR P0, PT, R20, R7, P0 ;  /* 0x000000071400720c */ /* 0x000fda0000706470 */
[----:B0-----:R-:W0:Y:S01]  /*2640*/  @!P0 LDC.64 R2, c[0x0][0x390] ;  /* 0x0000e400ff028b82 */ /* 0x001e220000000a00 */
[----:B------:R-:W-:Y:S02]  /*2650*/  @!P0 IMAD R9, R7, 0x1f, R4 ;  /* 0x0000001f07098824 */ /* 0x000fe400078e0204 */
[----:B0-----:R-:W-:-:S04]  /*2660*/  @!P0 IMAD.WIDE R4, R6, 0x8, R2 ;  /* 0x0000000806048825 */ /* 0x001fc800078e0202 */
[----:B------:R-:W-:Y:S01]  /*2670*/  @!P0 IMAD.WIDE R2, R9, 0x8, R2 ;  /* 0x0000000809028825 */ /* 0x000fe200078e0202 */
[----:B------:R0:W-:Y:S04]  /*2680*/  @!P0 STG.E.64 desc[UR12][R4.64], R24 ;  /* 0x0000001804008986 */ /* 0x0001e8000c101b0c */
[----:B------:R0:W-:Y:S01]  /*2690*/  @!P0 STG.E.64 desc[UR12][R2.64], R26 ;  /* 0x0000001a02008986 */ /* 0x0001e2000c101b0c */
[----:B------:R-:W-:Y:S05]  /*26a0*/  @!P0 EXIT ;  /* 0x000000000000894d */ /* 0x000fea0003800000 */
[----:B------:R-:W-:-:S13]  /*26b0*/  ISETP.GE.U32.OR P1, PT, R20, R7, P1 ;  /* 0x000000071400720c */ /* 0x000fda0000f26470 */
[----:B------:R-:W-:Y:S05]  /*26c0*/  @P1 EXIT ;  /* 0x000000000000194d */ /* 0x000fea0003800000 */
[----:B0-----:R-:W0:Y:S02]  /*26d0*/  LDC.64 R2, c[0x0][0x390] ;  /* 0x0000e400ff027b82 */ /* 0x001e240000000a00 */
[----:B0-----:R-:W-:-:S05]  /*26e0*/  IMAD.WIDE R2, R6, 0x8, R2 ;  /* 0x0000000806027825 */ /* 0x001fca00078e0202 */
[----:B------:R-:W-:Y:S01]  /*26f0*/  STG.E.64 desc[UR12][R2.64], R24 ;  /* 0x0000001802007986 */ /* 0x000fe2000c101b0c */
[----:B------:R-:W-:Y:S05]  /*2700*/  EXIT ;  /* 0x000000000000794d */ /* 0x000fea0003800000 */
.L_x_16:
[----:B------:R-:W-:-:S00]  /*2710*/  BRA `(.L_x_16) ;  /* 0xfffffffc00fc7947 */ /* 0x000fc0000383ffff */
[----:B------:R-:W-:-:S00]  /*2720*/  NOP ;  /* 0x0000000000007918 */ /* 0x000fc00000000000 */
        /* <DEDUP_REMOVED lines=13> */
.L_x_17:


//--------------------- .nv.shared._Z4atbtPKdS0_Pdiii --------------------------
	.section	.nv.shared._Z4atbtPKdS0_Pdiii,"aw",@nobits
	.sectionflags	@""
	.align	8
.nv.shared._Z4atbtPKdS0_Pdiii:
	.zero		33792


//--------------------- .nv.shared.reserved.0     --------------------------
	.section	.nv.shared.reserved.0,"aw",@nobits
	.weak		__nv_reservedSMEM_offset_0_alias
	.size		__nv_reservedSMEM_offset_0_alias, 0, 64
	.other		__nv_reservedSMEM_offset_0_alias,@"STO_CUDA_RESERVED_SHARED STV_DEFAULT"
__nv_reservedSMEM_offset_0_alias:
	.zero		0
	.zero		64


//--------------------- .nv.constant0._Z4atbtPKdS0_Pdiii --------------------------
	.section	.nv.constant0._Z4atbtPKdS0_Pdiii,"a",@progbits
	.sectionflags	@""
	.align	4
.nv.constant0._Z4atbtPKdS0_Pdiii:
	.zero		932


//--------------------- SYMBOLS --------------------------

	.type		.nv.reservedSmem.offset0,@object
	.size		.nv.reservedSmem.offset0,0x4
	.type		.nv.reservedSmem.cap,@object
	.size		.nv.reservedSmem.cap,0x4
